	.headerflags	@"EF_CUDA_TEXMODE_UNIFIED EF_CUDA_64BIT_ADDRESS EF_CUDA_ACCELERATORS EF_CUDA_SM90 EF_CUDA_VIRTUAL_SM(EF_CUDA_SM90)"
	.elftype	@"ET_EXEC"


//--------------------- .nv.info                  --------------------------
	.section	.nv.info,"",@"SHT_CUDA_INFO"
	.align	4


	//----- nvinfo : EIATTR_REGCOUNT
	.align		4
        /*0000*/ 	.byte	0x04, 0x2f
        /*0002*/ 	.short	(.L_1 - .L_0)
	.align		4
.L_0:
        /*0004*/ 	.word	index@(triton_poi_fused_cat_32)
        /*0008*/ 	.word	0x00000020


	//----- nvinfo : EIATTR_MIN_STACK_SIZE
	.align		4
.L_1:
        /*000c*/ 	.byte	0x04, 0x12
        /*000e*/ 	.short	(.L_3 - .L_2)
	.align		4
.L_2:
        /*0010*/ 	.word	index@(triton_poi_fused_cat_32)
        /*0014*/ 	.word	0x00000000


	//----- nvinfo : EIATTR_FRAME_SIZE
	.align		4
.L_3:
        /*0018*/ 	.byte	0x04, 0x11
        /*001a*/ 	.short	(.L_5 - .L_4)
	.align		4
.L_4:
        /*001c*/ 	.word	index@(triton_poi_fused_cat_32)
        /*0020*/ 	.word	0x00000000


	//----- nvinfo : EIATTR_MIN_STACK_SIZE
	.align		4
.L_5:
        /*0024*/ 	.byte	0x04, 0x12
        /*0026*/ 	.short	(.L_7 - .L_6)
	.align		4
.L_6:
        /*0028*/ 	.word	index@(triton_poi_fused_cat_32)
        /*002c*/ 	.word	0x00000000
.L_7:


//--------------------- .nv.info.triton_poi_fused_cat_32 --------------------------
	.section	.nv.info.triton_poi_fused_cat_32,"",@"SHT_CUDA_INFO"
	.sectionflags	@""
	.align	4


	//----- nvinfo : EIATTR_CUDA_API_VERSION
	.align		4
        /*0000*/ 	.byte	0x04, 0x37
        /*0002*/ 	.short	(.L_9 - .L_8)
.L_8:
        /*0004*/ 	.word	0x0000007c


	//----- nvinfo : EIATTR_KPARAM_INFO
	.align		4
.L_9:
        /*0008*/ 	.byte	0x04, 0x17
        /*000a*/ 	.short	(.L_11 - .L_10)
.L_10:
        /*000c*/ 	.word	0x00000000
        /*0010*/ 	.short	0x0005
        /*0012*/ 	.short	0x0028
        /*0014*/ 	.byte	0x00, 0xf0, 0x11, 0x00


	//----- nvinfo : EIATTR_KPARAM_INFO
	.align		4
.L_11:
        /*0018*/ 	.byte	0x04, 0x17
        /*001a*/ 	.short	(.L_13 - .L_12)
.L_12:
        /*001c*/ 	.word	0x00000000
        /*0020*/ 	.short	0x0004
        /*0022*/ 	.short	0x0020
        /*0024*/ 	.byte	0x00, 0xf4, 0x21, 0x00


	//----- nvinfo : EIATTR_KPARAM_INFO
	.align		4
.L_13:
        /*0028*/ 	.byte	0x04, 0x17
        /*002a*/ 	.short	(.L_15 - .L_14)
.L_14:
        /*002c*/ 	.word	0x00000000
        /*0030*/ 	.short	0x0003
        /*0032*/ 	.short	0x0018
        /*0034*/ 	.byte	0x00, 0xf4, 0x21, 0x00


	//----- nvinfo : EIATTR_KPARAM_INFO
	.align		4
.L_15:
        /*0038*/ 	.byte	0x04, 0x17
        /*003a*/ 	.short	(.L_17 - .L_16)
.L_16:
        /*003c*/ 	.word	0x00000000
        /*0040*/ 	.short	0x0002
        /*0042*/ 	.short	0x0010
        /*0044*/ 	.byte	0x00, 0xf4, 0x21, 0x00


	//----- nvinfo : EIATTR_KPARAM_INFO
	.align		4
.L_17:
        /*0048*/ 	.byte	0x04, 0x17
        /*004a*/ 	.short	(.L_19 - .L_18)
.L_18:
        /*004c*/ 	.word	0x00000000
        /*0050*/ 	.short	0x0001
        /*0052*/ 	.short	0x0008
        /*0054*/ 	.byte	0x00, 0xf4, 0x21, 0x00


	//----- nvinfo : EIATTR_KPARAM_INFO
	.align		4
.L_19:
        /*0058*/ 	.byte	0x04, 0x17
        /*005a*/ 	.short	(.L_21 - .L_20)
.L_20:
        /*005c*/ 	.word	0x00000000
        /*0060*/ 	.short	0x0000
        /*0062*/ 	.short	0x0000
        /*0064*/ 	.byte	0x00, 0xf4, 0x21, 0x00


	//----- nvinfo : EIATTR_SPARSE_MMA_MASK
	.align		4
.L_21:
        /*0068*/ 	.byte	0x03, 0x50
        /*006a*/ 	.short	0x0000


	//----- nvinfo : EIATTR_MAXREG_COUNT
	.align		4
        /*006c*/ 	.byte	0x03, 0x1b
        /*006e*/ 	.short	0x00ff


	//----- nvinfo : EIATTR_EXIT_INSTR_OFFSETS
	.align		4
        /*0070*/ 	.byte	0x04, 0x1c
        /*0072*/ 	.short	(.L_23 - .L_22)


	//   ....[0]....
.L_22:
        /*0074*/ 	.word	0x00000ad0


	//----- nvinfo : EIATTR_REQNTID
	.align		4
.L_23:
        /*0078*/ 	.byte	0x04, 0x10
        /*007a*/ 	.short	(.L_25 - .L_24)
.L_24:
        /*007c*/ 	.word	0x00000080
        /*0080*/ 	.word	0x00000001
        /*0084*/ 	.word	0x00000001


	//----- nvinfo : EIATTR_CBANK_PARAM_SIZE
	.align		4
.L_25:
        /*0088*/ 	.byte	0x03, 0x19
        /*008a*/ 	.short	0x002c


	//----- nvinfo : EIATTR_PARAM_CBANK
	.align		4
        /*008c*/ 	.byte	0x04, 0x0a
        /*008e*/ 	.short	(.L_27 - .L_26)
	.align		4
.L_26:
        /*0090*/ 	.word	index@(.nv.constant0.triton_poi_fused_cat_32)
        /*0094*/ 	.short	0x0210
        /*0096*/ 	.short	0x002c


	//----- nvinfo : EIATTR_SW_WAR
	.align		4
.L_27:
        /*0098*/ 	.byte	0x04, 0x36
        /*009a*/ 	.short	(.L_29 - .L_28)
.L_28:
        /*009c*/ 	.word	0x00000008
.L_29:


//--------------------- .nv.callgraph             --------------------------
	.section	.nv.callgraph,"",@"SHT_CUDA_CALLGRAPH"
	.align	4
	.sectionentsize	8
	.align		4
        /*0000*/ 	.word	0x00000000
	.align		4
        /*0004*/ 	.word	0xffffffff
	.align		4
        /*0008*/ 	.word	0x00000000
	.align		4
        /*000c*/ 	.word	0xfffffffe
	.align		4
        /*0010*/ 	.word	0x00000000
	.align		4
        /*0014*/ 	.word	0xfffffffd
	.align		4
        /*0018*/ 	.word	0x00000000
	.align		4
        /*001c*/ 	.word	0xfffffffc


//--------------------- .text.triton_poi_fused_cat_32 --------------------------
	.section	.text.triton_poi_fused_cat_32,"ax",@progbits
	.align	128
        .global         triton_poi_fused_cat_32
        .type           triton_poi_fused_cat_32,@function
        .size           triton_poi_fused_cat_32,(.L_x_1 - triton_poi_fused_cat_32)
        .other          triton_poi_fused_cat_32,@"STO_CUDA_ENTRY STV_DEFAULT"
triton_poi_fused_cat_32:
.text.triton_poi_fused_cat_32:
[----:B------:R-:W-:Y:S01]  /*0000*/  LDC R1, c[0x0][0x28] ;  /* 0x00000a00ff017b82 */ /* 0x000fe20000000800 */
[----:B------:R-:W1:Y:S07]  /*0010*/  S2R R0, SR_TID.X ;  /* 0x0000000000007919 */ /* 0x000e6e0000002100 */
[----:B------:R-:W2:Y:S01]  /*0020*/  LDC.64 R12, c[0x0][0x210] ;  /* 0x00008400ff0c7b82 */ /* 0x000ea20000000a00 */
[----:B------:R-:W-:Y:S02]  /*0030*/  CS2R R16, SRZ ;  /* 0x0000000000107805 */ /* 0x000fe4000001ff00 */
[----:B------:R-:W-:Y:S01]  /*0040*/  CS2R R18, SRZ ;  /* 0x0000000000127805 */ /* 0x000fe2000001ff00 */
[----:B------:R-:W3:Y:S01]  /*0050*/  S2R R11, SR_CTAID.X ;  /* 0x00000000000b7919 */ /* 0x000ee20000002500 */
[----:B------:R-:W-:-:S03]  /*0060*/  ULDC.64 UR4, c[0x0][0x208] ;  /* 0x0000820000047ab9 */ /* 0x000fc60000000a00 */
[----:B------:R-:W4:Y:S01]  /*0070*/  LDC.64 R8, c[0x0][0x218] ;  /* 0x00008600ff087b82 */ /* 0x000f220000000a00 */
[----:B------:R-:W-:Y:S01]  /*0080*/  IMAD.MOV.U32 R10, RZ, RZ, RZ ;  /* 0x000000ffff0a7224 */ /* 0x000fe200078e00ff */
[----:B------:R-:W-:Y:S01]  /*0090*/  ULDC.64 UR6, c[0x0][0x220] ;  /* 0x0000880000067ab9 */ /* 0x000fe20000000a00 */
[----:B------:R-:W-:Y:S01]  /*00a0*/  IMAD.MOV.U32 R26, RZ, RZ, RZ ;  /* 0x000000ffff1a7224 */ /* 0x000fe200078e00ff */
[----:B------:R-:W-:Y:S01]  /*00b0*/  ULDC.64 UR8, c[0x0][0x228] ;  /* 0x00008a0000087ab9 */ /* 0x000fe20000000a00 */
[----:B-1----:R-:W-:-:S05]  /*00c0*/  IMAD.SHL.U32 R0, R0, 0x4, RZ ;  /* 0x0000000400007824 */ /* 0x002fca00078e00ff */
[----:B------:R-:W-:-:S05]  /*00d0*/  LOP3.LUT R0, R0, 0x1fc, RZ, 0xc0, !PT ;  /* 0x000001fc00007812 */ /* 0x000fca00078ec0ff */
[----:B---3--:R-:W-:-:S04]  /*00e0*/  IMAD R0, R11, 0x400, R0 ;  /* 0x000004000b007824 */ /* 0x008fc800078e0200 */
[----:B------:R-:W-:Y:S01]  /*00f0*/  IMAD.HI R5, R0, 0x6bca1af3, RZ ;  /* 0x6bca1af300057827 */ /* 0x000fe200078e02ff */
[----:B------:R-:W-:-:S04]  /*0100*/  SHF.R.S32.HI R3, RZ, 0x1f, R0 ;  /* 0x0000001fff037819 */ /* 0x000fc80000011400 */
[----:B------:R-:W-:Y:S02]  /*0110*/  LEA.HI R2, R3, R0, RZ, 0x8 ;  /* 0x0000000003027211 */ /* 0x000fe400078f40ff */
[----:B------:R-:W-:Y:S02]  /*0120*/  SHF.R.U32.HI R6, RZ, 0x1f, R5 ;  /* 0x0000001fff067819 */ /* 0x000fe40000011605 */
[----:B------:R-:W-:-:S05]  /*0130*/  SHF.R.S32.HI R15, RZ, 0x8, R2 ;  /* 0x00000008ff0f7819 */ /* 0x000fca0000011402 */
[----:B------:R-:W-:-:S05]  /*0140*/  IMAD.HI R3, R15, 0x6bca1af3, RZ ;  /* 0x6bca1af30f037827 */ /* 0x000fca00078e02ff */
[----:B------:R-:W-:-:S04]  /*0150*/  SHF.R.U32.HI R4, RZ, 0x1f, R3 ;  /* 0x0000001fff047819 */ /* 0x000fc80000011603 */
[----:B------:R-:W-:Y:S02]  /*0160*/  LEA.HI.SX32 R4, R3, R4, 0x19 ;  /* 0x0000000403047211 */ /* 0x000fe400078fcaff */
[----:B------:R-:W-:Y:S02]  /*0170*/  LEA.HI.SX32 R3, R5, R6, 0x11 ;  /* 0x0000000605037211 */ /* 0x000fe400078f8aff */
[----:B------:R-:W-:Y:S01]  /*0180*/  CS2R R6, SRZ ;  /* 0x0000000000067805 */ /* 0x000fe2000001ff00 */
[----:B------:R-:W-:Y:S02]  /*0190*/  IMAD R15, R4, -0x130, R15 ;  /* 0xfffffed0040f7824 */ /* 0x000fe400078e020f */
[----:B------:R-:W-:-:S03]  /*01a0*/  IMAD R4, R3, -0x13000, R0 ;  /* 0xfffed00003047824 */ /* 0x000fc600078e0200 */
[----:B------:R-:W-:Y:S01]  /*01b0*/  ISETP.GE.AND P1, PT, R15, 0x30, PT ;  /* 0x000000300f00780c */ /* 0x000fe20003f26270 */
[----:B------:R-:W-:Y:S02]  /*01c0*/  IMAD R21, R3, 0x3000, R4 ;  /* 0x0000300003157824 */ /* 0x000fe400078e0204 */
[----:B----4-:R-:W-:-:S04]  /*01d0*/  IMAD.WIDE R4, R15, 0x4, R8 ;  /* 0x000000040f047825 */ /* 0x010fc800078e0208 */
[----:B--2---:R-:W-:-:S06]  /*01e0*/  IMAD.WIDE R20, R21, 0x4, R12 ;  /* 0x0000000415147825 */ /* 0x004fcc00078e020c */
[----:B------:R1:W2:Y:S04]  /*01f0*/  @!P1 LDG.E.128 R16, desc[UR4][R20.64] ;  /* 0x0000000414109981 */ /* 0x0002a8000c1e1d00 */
[----:B------:R-:W3:Y:S04]  /*0200*/  @!P1 LDG.E.EL R7, desc[UR4][R4.64] ;  /* 0x0000000404079981 */ /* 0x000ee8000c2e1900 */
[----:B------:R-:W4:Y:S04]  /*0210*/  @!P1 LDG.E.EL R6, desc[UR4][R4.64] ;  /* 0x0000000404069981 */ /* 0x000f28000c2e1900 */
[----:B------:R-:W5:Y:S01]  /*0220*/  @!P1 LDG.E.EL R10, desc[UR4][R4.64] ;  /* 0x00000004040a9981 */ /* 0x000f62000c2e1900 */
[----:B------:R-:W-:Y:S01]  /*0230*/  SHF.R.S32.HI R14, RZ, 0x15, R11 ;  /* 0x00000015ff0e7819 */ /* 0x000fe2000001140b */
[----:B------:R-:W-:Y:S01]  /*0240*/  VIADD R11, R0, 0x200 ;  /* 0x00000200000b7836 */ /* 0x000fe20000000000 */
[----:B------:R-:W-:Y:S01]  /*0250*/  ISETP.GT.AND P3, PT, R15, 0x2f, PT ;  /* 0x0000002f0f00780c */ /* 0x000fe20003f64270 */
[----:B------:R-:W-:Y:S01]  /*0260*/  IMAD.U32 R3, R3, 0x10000, RZ ;  /* 0x0001000003037824 */ /* 0x000fe200078e00ff */
[----:B------:R-:W-:Y:S01]  /*0270*/  SGXT R14, R14, 0x1 ;  /* 0x000000010e0e781a */ /* 0x000fe20000000200 */
[----:B------:R-:W-:Y:S01]  /*0280*/  IMAD.HI R22, R11, 0x6bca1af3, RZ ;  /* 0x6bca1af30b167827 */ /* 0x000fe200078e02ff */
[----:B------:R1:W5:Y:S02]  /*0290*/  @!P1 LDG.E.EL R26, desc[UR4][R4.64] ;  /* 0x00000004041a9981 */ /* 0x000364000c2e1900 */
[----:B------:R-:W-:Y:S01]  /*02a0*/  LEA.HI R14, R14, R11, RZ, 0x8 ;  /* 0x0000000b0e0e7211 */ /* 0x000fe200078f40ff */
[----:B------:R-:W-:Y:S01]  /*02b0*/  IMAD.SHL.U32 R25, R15, 0x100, RZ ;  /* 0x000001000f197824 */ /* 0x000fe200078e00ff */
[----:B------:R-:W-:-:S02]  /*02c0*/  SHF.R.U32.HI R23, RZ, 0x1f, R22 ;  /* 0x0000001fff177819 */ /* 0x000fc40000011616 */
[----:B------:R-:W-:Y:S02]  /*02d0*/  SHF.R.S32.HI R14, RZ, 0x8, R14 ;  /* 0x00000008ff0e7819 */ /* 0x000fe4000001140e */
[----:B------:R-:W-:Y:S02]  /*02e0*/  LEA.HI.SX32 R22, R22, R23, 0x11 ;  /* 0x0000001716167211 */ /* 0x000fe400078f8aff */
[----:B------:R-:W-:Y:S01]  /*02f0*/  LOP3.LUT R23, R2, 0xffffff00, RZ, 0xc0, !PT ;  /* 0xffffff0002177812 */ /* 0x000fe200078ec0ff */
[----:B-1----:R-:W-:-:S04]  /*0300*/  IMAD.HI R20, R14, 0x6bca1af3, RZ ;  /* 0x6bca1af30e147827 */ /* 0x002fc800078e02ff */
[----:B------:R-:W-:Y:S01]  /*0310*/  IMAD R11, R22, -0x13000, R11 ;  /* 0xfffed000160b7824 */ /* 0x000fe200078e020b */
[----:B------:R-:W-:Y:S01]  /*0320*/  SHF.R.U32.HI R21, RZ, 0x1f, R20 ;  /* 0x0000001fff157819 */ /* 0x000fe20000011614 */
[----:B------:R-:W-:Y:S02]  /*0330*/  IMAD.IADD R2, R0, 0x1, -R23 ;  /* 0x0000000100027824 */ /* 0x000fe400078e0a17 */
[----:B------:R-:W-:Y:S01]  /*0340*/  IMAD R23, R22, 0x3000, R11 ;  /* 0x0000300016177824 */ /* 0x000fe200078e020b */
[----:B------:R-:W-:Y:S02]  /*0350*/  LEA.HI.SX32 R21, R20, R21, 0x19 ;  /* 0x0000001514157211 */ /* 0x000fe400078fcaff */
[----:B------:R-:W-:Y:S01]  /*0360*/  IADD3 R11, P2, P4, R25, R2, R3 ;  /* 0x00000002190b7210 */ /* 0x000fe20007c5e003 */
[----:B------:R-:W-:Y:S01]  /*0370*/  IMAD.WIDE R12, R23, 0x4, R12 ;  /* 0x00000004170c7825 */ /* 0x000fe200078e020c */
[----:B------:R-:W-:Y:S02]  /*0380*/  SHF.R.S32.HI R20, RZ, 0x1f, R3 ;  /* 0x0000001fff147819 */ /* 0x000fe40000011403 */
[----:B------:R-:W-:Y:S01]  /*0390*/  SHF.R.S32.HI R25, RZ, 0x1f, R25 ;  /* 0x0000001fff197819 */ /* 0x000fe20000011419 */
[----:B------:R-:W-:-:S02]  /*03a0*/  IMAD R21, R21, -0x130, R14 ;  /* 0xfffffed015157824 */ /* 0x000fc400078e020e */
[----:B------:R-:W-:Y:S01]  /*03b0*/  IMAD.U32 R14, R22, 0x10000, RZ ;  /* 0x00010000160e7824 */ /* 0x000fe200078e00ff */
[----:B------:R-:W-:Y:S01]  /*03c0*/  SHF.R.S32.HI R22, RZ, 0x1f, R2 ;  /* 0x0000001fff167819 */ /* 0x000fe20000011402 */
[C---:B------:R-:W-:Y:S01]  /*03d0*/  IMAD.SHL.U32 R27, R21.reuse, 0x100, RZ ;  /* 0x00000100151b7824 */ /* 0x040fe200078e00ff */
[C---:B------:R-:W-:Y:S01]  /*03e0*/  ISETP.GE.AND P0, PT, R21.reuse, 0x30, PT ;  /* 0x000000301500780c */ /* 0x040fe20003f06270 */
[----:B------:R-:W-:Y:S01]  /*03f0*/  IMAD.MOV.U32 R23, RZ, RZ, RZ ;  /* 0x000000ffff177224 */ /* 0x000fe200078e00ff */
[----:B------:R-:W-:Y:S01]  /*0400*/  CS2R R4, SRZ ;  /* 0x0000000000047805 */ /* 0x000fe2000001ff00 */
[----:B------:R-:W-:Y:S01]  /*0410*/  IMAD.WIDE R8, R21, 0x4, R8 ;  /* 0x0000000415087825 */ /* 0x000fe200078e0208 */
[--C-:B------:R-:W-:Y:S02]  /*0420*/  IADD3 R3, P5, P6, R27, R2, R14.reuse ;  /* 0x000000021b037210 */ /* 0x100fe40007ebe00e */
[----:B------:R-:W-:Y:S02]  /*0430*/  SHF.R.S32.HI R2, RZ, 0x1f, R14 ;  /* 0x0000001fff027819 */ /* 0x000fe4000001140e */
[----:B------:R-:W-:-:S02]  /*0440*/  IADD3.X R14, R25, R22, R20, P2, P4 ;  /* 0x00000016190e7210 */ /* 0x000fc400017e8414 */
[----:B------:R-:W-:Y:S02]  /*0450*/  SHF.R.S32.HI R27, RZ, 0x1f, R27 ;  /* 0x0000001fff1b7819 */ /* 0x000fe4000001141b */
[C---:B------:R-:W-:Y:S01]  /*0460*/  SHF.L.U64.HI R14, R11.reuse, 0x2, R14 ;  /* 0x000000020b0e7819 */ /* 0x040fe2000001020e */
[----:B------:R-:W-:Y:S01]  /*0470*/  IMAD.SHL.U32 R11, R11, 0x4, RZ ;  /* 0x000000040b0b7824 */ /* 0x000fe200078e00ff */
[----:B------:R-:W-:Y:S01]  /*0480*/  IADD3.X R22, R27, R22, R2, P5, P6 ;  /* 0x000000161b167210 */ /* 0x000fe20002fec402 */
[----:B------:R-:W5:Y:S01]  /*0490*/  @!P0 LDG.E.EL R23, desc[UR4][R8.64] ;  /* 0x0000000408178981 */ /* 0x000f62000c2e1900 */
[----:B------:R-:W-:Y:S02]  /*04a0*/  ISETP.GT.AND P2, PT, R21, 0x2f, PT ;  /* 0x0000002f1500780c */ /* 0x000fe40003f44270 */
[----:B------:R-:W-:Y:S02]  /*04b0*/  IADD3 R28, P6, R11, UR6, RZ ;  /* 0x000000060b1c7c10 */ /* 0x000fe4000ffde0ff */
[----:B------:R-:W-:Y:S01]  /*04c0*/  CS2R R20, SRZ ;  /* 0x0000000000147805 */ /* 0x000fe2000001ff00 */
[----:B------:R-:W-:Y:S01]  /*04d0*/  IMAD.MOV.U32 R2, RZ, RZ, RZ ;  /* 0x000000ffff027224 */ /* 0x000fe200078e00ff */
[----:B------:R-:W-:-:S04]  /*04e0*/  IADD3.X R29, R14, UR7, RZ, P6, !PT ;  /* 0x000000070e1d7c10 */ /* 0x000fc8000b7fe4ff */
[----:B------:R-:W5:Y:S04]  /*04f0*/  @!P0 LDG.E.EL R21, desc[UR4][R8.64] ;  /* 0x0000000408158981 */ /* 0x000f68000c2e1900 */
[----:B------:R-:W5:Y:S04]  /*0500*/  @!P0 LDG.E.EL R20, desc[UR4][R8.64] ;  /* 0x0000000408148981 */ /* 0x000f68000c2e1900 */
[----:B------:R1:W5:Y:S02]  /*0510*/  @!P0 LDG.E.EL R2, desc[UR4][R8.64] ;  /* 0x0000000408028981 */ /* 0x000364000c2e1900 */
[----:B-1----:R-:W-:-:S02]  /*0520*/  CS2R R8, SRZ ;  /* 0x0000000000087805 */ /* 0x002fc4000001ff00 */
[----:B--2---:R-:W-:Y:S02]  /*0530*/  SEL R16, R16, RZ, !P1 ;  /* 0x000000ff10107207 */ /* 0x004fe40004800000 */
[----:B---3--:R-:W-:-:S04]  /*0540*/  SEL R7, R7, RZ, !P1 ;  /* 0x000000ff07077207 */ /* 0x008fc80004800000 */
[C---:B------:R-:W-:Y:S01]  /*0550*/  FSETP.GEU.AND P4, PT, R16.reuse, -R7, PT ;  /* 0x800000071000720b */ /* 0x040fe20003f8e000 */
[----:B------:R-:W-:Y:S01]  /*0560*/  FADD R16, R16, R7 ;  /* 0x0000000710107221 */ /* 0x000fe20000000000 */
[----:B----4-:R-:W-:Y:S02]  /*0570*/  SEL R24, R6, RZ, !P1 ;  /* 0x000000ff06187207 */ /* 0x010fe40004800000 */
[----:B------:R-:W-:Y:S02]  /*0580*/  CS2R R6, SRZ ;  /* 0x0000000000067805 */ /* 0x000fe4000001ff00 */
[----:B------:R-:W-:-:S04]  /*0590*/  SEL R17, R17, RZ, !P1 ;  /* 0x000000ff11117207 */ /* 0x000fc80004800000 */
[C---:B------:R-:W-:Y:S01]  /*05a0*/  FSETP.GEU.AND P5, PT, R17.reuse, -R24, PT ;  /* 0x800000181100720b */ /* 0x040fe20003fae000 */
[----:B------:R-:W-:Y:S01]  /*05b0*/  FADD R17, R17, R24 ;  /* 0x0000001811117221 */ /* 0x000fe20000000000 */
[----:B------:R1:W2:Y:S01]  /*05c0*/  @!P0 LDG.E.128 R4, desc[UR4][R12.64] ;  /* 0x000000040c048981 */ /* 0x0002a2000c1e1d00 */
[----:B------:R-:W-:Y:S02]  /*05d0*/  IADD3 R24, P6, R11, UR8, RZ ;  /* 0x000000080b187c10 */ /* 0x000fe4000ffde0ff */
[----:B------:R-:W-:Y:S02]  /*05e0*/  SEL R18, R18, RZ, !P1 ;  /* 0x000000ff12127207 */ /* 0x000fe40004800000 */
[----:B-----5:R-:W-:Y:S02]  /*05f0*/  SEL R15, R10, RZ, !P1 ;  /* 0x000000ff0a0f7207 */ /* 0x020fe40004800000 */
[----:B------:R-:W-:Y:S02]  /*0600*/  IADD3.X R25, R14, UR9, RZ, P6, !PT ;  /* 0x000000090e197c10 */ /* 0x000fe4000b7fe4ff */
[C---:B------:R-:W-:Y:S01]  /*0610*/  FSETP.GEU.AND P6, PT, R18.reuse, -R15, PT ;  /* 0x8000000f1200720b */ /* 0x040fe20003fce000 */
[----:B------:R-:W-:Y:S01]  /*0620*/  FADD R18, R18, R15 ;  /* 0x0000000f12127221 */ /* 0x000fe20000000000 */
[----:B------:R-:W-:-:S02]  /*0630*/  CS2R R10, SRZ ;  /* 0x00000000000a7805 */ /* 0x000fc4000001ff00 */
[----:B-1----:R-:W-:Y:S02]  /*0640*/  CS2R R12, SRZ ;  /* 0x00000000000c7805 */ /* 0x002fe4000001ff00 */
[----:B------:R-:W-:Y:S02]  /*0650*/  CS2R R14, SRZ ;  /* 0x00000000000e7805 */ /* 0x000fe4000001ff00 */
[----:B------:R-:W3:Y:S04]  /*0660*/  @P3 LDG.E.128 R8, desc[UR4][R28.64+-0xc000] ;  /* 0xff4000041c083981 */ /* 0x000ee8000c1e1d00 */
[----:B------:R1:W4:Y:S01]  /*0670*/  @P3 LDG.E.128 R12, desc[UR4][R24.64+-0xc000] ;  /* 0xff400004180c3981 */ /* 0x000322000c1e1d00 */
[----:B------:R-:W-:Y:S02]  /*0680*/  SEL R19, R19, RZ, !P1 ;  /* 0x000000ff13137207 */ /* 0x000fe40004800000 */
[----:B------:R-:W-:-:S02]  /*0690*/  SEL R26, R26, RZ, !P1 ;  /* 0x000000ff1a1a7207 */ /* 0x000fc40004800000 */
[----:B------:R-:W-:Y:S02]  /*06a0*/  FSEL R16, R16, RZ, P4 ;  /* 0x000000ff10107208 */ /* 0x000fe40002000000 */
[C---:B------:R-:W-:Y:S01]  /*06b0*/  FSETP.GEU.AND P4, PT, R19.reuse, -R26, PT ;  /* 0x8000001a1300720b */ /* 0x040fe20003f8e000 */
[----:B------:R-:W-:Y:S01]  /*06c0*/  FADD R19, R19, R26 ;  /* 0x0000001a13137221 */ /* 0x000fe20000000000 */
[----:B------:R-:W-:Y:S01]  /*06d0*/  IMAD.SHL.U32 R26, R3, 0x4, RZ ;  /* 0x00000004031a7824 */ /* 0x000fe200078e00ff */
[----:B------:R-:W-:Y:S02]  /*06e0*/  FSEL R17, R17, RZ, P5 ;  /* 0x000000ff11117208 */ /* 0x000fe40002800000 */
[----:B------:R-:W-:Y:S02]  /*06f0*/  SHF.L.U64.HI R22, R3, 0x2, R22 ;  /* 0x0000000203167819 */ /* 0x000fe40000010216 */
[----:B-1----:R-:W-:Y:S02]  /*0700*/  IADD3 R24, P5, R26, UR6, RZ ;  /* 0x000000061a187c10 */ /* 0x002fe4000ffbe0ff */
[----:B------:R-:W-:-:S02]  /*0710*/  FSEL R18, R18, RZ, P6 ;  /* 0x000000ff12127208 */ /* 0x000fc40003000000 */
[----:B------:R-:W-:Y:S02]  /*0720*/  FSEL R19, R19, RZ, P4 ;  /* 0x000000ff13137208 */ /* 0x000fe40002000000 */
[----:B------:R-:W-:Y:S02]  /*0730*/  IADD3.X R25, R22, UR7, RZ, P5, !PT ;  /* 0x0000000716197c10 */ /* 0x000fe4000affe4ff */
[----:B------:R-:W-:Y:S02]  /*0740*/  SEL R23, R23, RZ, !P0 ;  /* 0x000000ff17177207 */ /* 0x000fe40004000000 */
[----:B--2---:R-:W-:Y:S02]  /*0750*/  SEL R4, R4, RZ, !P0 ;  /* 0x000000ff04047207 */ /* 0x004fe40004000000 */
[----:B------:R-:W-:Y:S02]  /*0760*/  SEL R28, R6, RZ, !P0 ;  /* 0x000000ff061c7207 */ /* 0x000fe40004000000 */
[----:B------:R-:W-:Y:S01]  /*0770*/  SEL R5, R5, RZ, !P0 ;  /* 0x000000ff05057207 */ /* 0x000fe20004000000 */
[----:B------:R-:W-:Y:S01]  /*0780*/  FADD R3, R4, R23 ;  /* 0x0000001704037221 */ /* 0x000fe20000000000 */
[----:B------:R-:W-:-:S02]  /*0790*/  SEL R6, R21, RZ, !P0 ;  /* 0x000000ff15067207 */ /* 0x000fc40004000000 */
[----:B------:R-:W-:Y:S02]  /*07a0*/  FSETP.GEU.AND P6, PT, R4, -R23, PT ;  /* 0x800000170400720b */ /* 0x000fe40003fce000 */
[----:B------:R-:W-:Y:S02]  /*07b0*/  IADD3 R4, P4, R26, UR8, RZ ;  /* 0x000000081a047c10 */ /* 0x000fe4000ff9e0ff */
[----:B------:R-:W-:Y:S02]  /*07c0*/  SEL R21, R20, RZ, !P0 ;  /* 0x000000ff14157207 */ /* 0x000fe40004000000 */
[C---:B------:R-:W-:Y:S01]  /*07d0*/  FSETP.GEU.AND P5, PT, R5.reuse, -R6, PT ;  /* 0x800000060500720b */ /* 0x040fe20003fae000 */
[----:B------:R-:W-:Y:S01]  /*07e0*/  FADD R6, R5, R6 ;  /* 0x0000000605067221 */ /* 0x000fe20000000000 */
[----:B------:R-:W-:Y:S02]  /*07f0*/  IADD3.X R5, R22, UR9, RZ, P4, !PT ;  /* 0x0000000916057c10 */ /* 0x000fe4000a7fe4ff */
[C---:B------:R-:W-:Y:S01]  /*0800*/  FSETP.GEU.AND P4, PT, R28.reuse, -R21, PT ;  /* 0x800000151c00720b */ /* 0x040fe20003f8e000 */
[----:B------:R-:W-:Y:S01]  /*0810*/  FADD R28, R28, R21 ;  /* 0x000000151c1c7221 */ /* 0x000fe20000000000 */
[----:B------:R-:W-:Y:S01]  /*0820*/  CS2R R20, SRZ ;  /* 0x0000000000147805 */ /* 0x000fe2000001ff00 */
[----:B------:R-:W-:Y:S01]  /*0830*/  IMAD.MOV.U32 R22, RZ, RZ, RZ ;  /* 0x000000ffff167224 */ /* 0x000fe200078e00ff */
[----:B---3--:R-:W-:Y:S01]  /*0840*/  SEL R8, R8, RZ, P3 ;  /* 0x000000ff08087207 */ /* 0x008fe20001800000 */
[----:B------:R-:W-:Y:S01]  /*0850*/  IMAD.MOV.U32 R23, RZ, RZ, RZ ;  /* 0x000000ffff177224 */ /* 0x000fe200078e00ff */
[----:B----4-:R-:W-:-:S05]  /*0860*/  SEL R27, R12, RZ, P3 ;  /* 0x000000ff0c1b7207 */ /* 0x010fca0001800000 */
[----:B------:R1:W2:Y:S01]  /*0870*/  @P2 LDG.E.128 R20, desc[UR4][R24.64+-0xc000] ;  /* 0xff40000418142981 */ /* 0x0002a2000c1e1d00 */
[----:B------:R-:W-:Y:S01]  /*0880*/  @P1 FADD R16, R8, R27 ;  /* 0x0000001b08101221 */ /* 0x000fe20000000000 */
[----:B------:R-:W-:Y:S02]  /*0890*/  CS2R R26, SRZ ;  /* 0x00000000001a7805 */ /* 0x000fe4000001ff00 */
[----:B-1----:R-:W-:-:S06]  /*08a0*/  CS2R R24, SRZ ;  /* 0x0000000000187805 */ /* 0x002fcc000001ff00 */
[----:B------:R1:W3:Y:S02]  /*08b0*/  @P2 LDG.E.128 R24, desc[UR4][R4.64+-0xc000] ;  /* 0xff40000404182981 */ /* 0x0002e4000c1e1d00 */
[----:B-1----:R-:W1:Y:S01]  /*08c0*/  LDC.64 R4, c[0x0][0x230] ;  /* 0x00008c00ff047b82 */ /* 0x002e620000000a00 */
[----:B------:R-:W-:Y:S02]  /*08d0*/  SEL R7, R7, RZ, !P0 ;  /* 0x000000ff07077207 */ /* 0x000fe40004000000 */
[----:B------:R-:W-:Y:S02]  /*08e0*/  SEL R12, R2, RZ, !P0 ;  /* 0x000000ff020c7207 */ /* 0x000fe40004000000 */
[----:B------:R-:W-:Y:S02]  /*08f0*/  SEL R8, R13, RZ, P3 ;  /* 0x000000ff0d087207 */ /* 0x000fe40001800000 */
[----:B------:R-:W-:Y:S02]  /*0900*/  SEL R9, R9, RZ, P3 ;  /* 0x000000ff09097207 */ /* 0x000fe40001800000 */
[----:B------:R-:W-:-:S02]  /*0910*/  SEL R10, R10, RZ, P3 ;  /* 0x000000ff0a0a7207 */ /* 0x000fc40001800000 */
[----:B------:R-:W-:Y:S02]  /*0920*/  SEL R11, R11, RZ, P3 ;  /* 0x000000ff0b0b7207 */ /* 0x000fe40001800000 */
[----:B------:R-:W-:Y:S02]  /*0930*/  SEL R13, R14, RZ, P3 ;  /* 0x000000ff0e0d7207 */ /* 0x000fe40001800000 */
[----:B------:R-:W-:Y:S02]  /*0940*/  SEL R2, R15, RZ, P3 ;  /* 0x000000ff0f027207 */ /* 0x000fe40001800000 */
[C---:B------:R-:W-:Y:S01]  /*0950*/  FSETP.GEU.AND P3, PT, R7.reuse, -R12, PT ;  /* 0x8000000c0700720b */ /* 0x040fe20003f6e000 */
[----:B------:R-:W-:Y:S01]  /*0960*/  FADD R7, R7, R12 ;  /* 0x0000000c07077221 */ /* 0x000fe20000000000 */
[----:B------:R-:W-:Y:S01]  /*0970*/  @P1 FADD R18, R10, R13 ;  /* 0x0000000d0a121221 */ /* 0x000fe20000000000 */
[----:B-1----:R-:W-:Y:S01]  /*0980*/  IMAD.WIDE R4, R0, 0x4, R4 ;  /* 0x0000000400047825 */ /* 0x002fe200078e0204 */
[----:B------:R-:W-:-:S03]  /*0990*/  FSEL R12, R3, RZ, P6 ;  /* 0x000000ff030c7208 */ /* 0x000fc60003000000 */
[----:B------:R-:W-:Y:S01]  /*09a0*/  @P1 FADD R17, R9, R8 ;  /* 0x0000000809111221 */ /* 0x000fe20000000000 */
[----:B------:R-:W-:Y:S01]  /*09b0*/  FSEL R13, R6, RZ, P5 ;  /* 0x000000ff060d7208 */ /* 0x000fe20002800000 */
[----:B------:R-:W-:Y:S01]  /*09c0*/  @P1 FADD R19, R11, R2 ;  /* 0x000000020b131221 */ /* 0x000fe20000000000 */
[----:B------:R-:W-:Y:S02]  /*09d0*/  FSEL R14, R28, RZ, P4 ;  /* 0x000000ff1c0e7208 */ /* 0x000fe40002000000 */
[----:B------:R-:W-:Y:S02]  /*09e0*/  FSEL R15, R7, RZ, P3 ;  /* 0x000000ff070f7208 */ /* 0x000fe40001800000 */
[----:B------:R-:W-:Y:S01]  /*09f0*/  STG.E.128 desc[UR4][R4.64], R16 ;  /* 0x0000001004007986 */ /* 0x000fe2000c101d04 */
[----:B--2---:R-:W-:Y:S02]  /*0a00*/  SEL R20, R20, RZ, P2 ;  /* 0x000000ff14147207 */ /* 0x004fe40001000000 */
[----:B------:R-:W-:-:S02]  /*0a10*/  SEL R21, R21, RZ, P2 ;  /* 0x000000ff15157207 */ /* 0x000fc40001000000 */
[----:B------:R-:W-:Y:S02]  /*0a20*/  SEL R22, R22, RZ, P2 ;  /* 0x000000ff16167207 */ /* 0x000fe40001000000 */
[----:B------:R-:W-:Y:S02]  /*0a30*/  SEL R23, R23, RZ, P2 ;  /* 0x000000ff17177207 */ /* 0x000fe40001000000 */
[----:B---3--:R-:W-:Y:S02]  /*0a40*/  SEL R29, R24, RZ, P2 ;  /* 0x000000ff181d7207 */ /* 0x008fe40001000000 */
[----:B------:R-:W-:Y:S02]  /*0a50*/  SEL R0, R25, RZ, P2 ;  /* 0x000000ff19007207 */ /* 0x000fe40001000000 */
[----:B------:R-:W-:Y:S02]  /*0a60*/  SEL R25, R26, RZ, P2 ;  /* 0x000000ff1a197207 */ /* 0x000fe40001000000 */
[----:B------:R-:W-:Y:S01]  /*0a70*/  SEL R24, R27, RZ, P2 ;  /* 0x000000ff1b187207 */ /* 0x000fe20001000000 */
[----:B------:R-:W-:Y:S01]  /*0a80*/  @P0 FADD R12, R20, R29 ;  /* 0x0000001d140c0221 */ /* 0x000fe20000000000 */
[----:B------:R-:W-:Y:S01]  /*0a90*/  @P0 FADD R13, R21, R0 ;  /* 0x00000000150d0221 */ /* 0x000fe20000000000 */
[----:B------:R-:W-:-:S02]  /*0aa0*/  @P0 FADD R14, R22, R25 ;  /* 0x00000019160e0221 */ /* 0x000fc40000000000 */
[----:B------:R-:W-:-:S05]  /*0ab0*/  @P0 FADD R15, R23, R24 ;  /* 0x00000018170f0221 */ /* 0x000fca0000000000 */
[----:B------:R-:W-:Y:S01]  /*0ac0*/  STG.E.128 desc[UR4][R4.64+0x800], R12 ;  /* 0x0008000c04007986 */ /* 0x000fe2000c101d04 */
[----:B------:R-:W-:Y:S05]  /*0ad0*/  EXIT ;  /* 0x000000000000794d */ /* 0x000fea0003800000 */
.L_x_0:
[----:B------:R-:W-:-:S00]  /*0ae0*/  BRA `(.L_x_0) ;  /* 0xfffffffc00fc7947 */ /* 0x000fc0000383ffff */
[----:B------:R-:W-:-:S00]  /*0af0*/  NOP ;  /* 0x0000000000007918 */ /* 0x000fc00000000000 */
        /* <DEDUP_REMOVED lines=8> */
.L_x_1:


//--------------------- .nv.constant0.triton_poi_fused_cat_32 --------------------------
	.section	.nv.constant0.triton_poi_fused_cat_32,"a",@progbits
	.sectionflags	@""
	.align	4
.nv.constant0.triton_poi_fused_cat_32:
	.zero		572
